	.headerflags	@"EF_CUDA_TEXMODE_UNIFIED EF_CUDA_64BIT_ADDRESS EF_CUDA_ACCELERATORS EF_CUDA_SM90 EF_CUDA_VIRTUAL_SM(EF_CUDA_SM90)"
	.elftype	@"ET_EXEC"


//--------------------- .nv.info                  --------------------------
	.section	.nv.info,"",@"SHT_CUDA_INFO"
	.align	4


	//----- nvinfo : EIATTR_REGCOUNT
	.align		4
        /*0000*/ 	.byte	0x04, 0x2f
        /*0002*/ 	.short	(.L_1 - .L_0)
	.align		4
.L_0:
        /*0004*/ 	.word	index@(triton_poi_fused_constant_pad_nd_8)
        /*0008*/ 	.word	0x0000000c


	//----- nvinfo : EIATTR_MIN_STACK_SIZE
	.align		4
.L_1:
        /*000c*/ 	.byte	0x04, 0x12
        /*000e*/ 	.short	(.L_3 - .L_2)
	.align		4
.L_2:
        /*0010*/ 	.word	index@(triton_poi_fused_constant_pad_nd_8)
        /*0014*/ 	.word	0x00000000


	//----- nvinfo : EIATTR_FRAME_SIZE
	.align		4
.L_3:
        /*0018*/ 	.byte	0x04, 0x11
        /*001a*/ 	.short	(.L_5 - .L_4)
	.align		4
.L_4:
        /*001c*/ 	.word	index@(triton_poi_fused_constant_pad_nd_8)
        /*0020*/ 	.word	0x00000000


	//----- nvinfo : EIATTR_MIN_STACK_SIZE
	.align		4
.L_5:
        /*0024*/ 	.byte	0x04, 0x12
        /*0026*/ 	.short	(.L_7 - .L_6)
	.align		4
.L_6:
        /*0028*/ 	.word	index@(triton_poi_fused_constant_pad_nd_8)
        /*002c*/ 	.word	0x00000000
.L_7:


//--------------------- .nv.info.triton_poi_fused_constant_pad_nd_8 --------------------------
	.section	.nv.info.triton_poi_fused_constant_pad_nd_8,"",@"SHT_CUDA_INFO"
	.sectionflags	@""
	.align	4


	//----- nvinfo : EIATTR_CUDA_API_VERSION
	.align		4
        /*0000*/ 	.byte	0x04, 0x37
        /*0002*/ 	.short	(.L_9 - .L_8)
.L_8:
        /*0004*/ 	.word	0x0000007c


	//----- nvinfo : EIATTR_KPARAM_INFO
	.align		4
.L_9:
        /*0008*/ 	.byte	0x04, 0x17
        /*000a*/ 	.short	(.L_11 - .L_10)
.L_10:
        /*000c*/ 	.word	0x00000000
        /*0010*/ 	.short	0x0002
        /*0012*/ 	.short	0x0010
        /*0014*/ 	.byte	0x00, 0xf0, 0x11, 0x00


	//----- nvinfo : EIATTR_KPARAM_INFO
	.align		4
.L_11:
        /*0018*/ 	.byte	0x04, 0x17
        /*001a*/ 	.short	(.L_13 - .L_12)
.L_12:
        /*001c*/ 	.word	0x00000000
        /*0020*/ 	.short	0x0001
        /*0022*/ 	.short	0x0008
        /*0024*/ 	.byte	0x00, 0xf4, 0x21, 0x00


	//----- nvinfo : EIATTR_KPARAM_INFO
	.align		4
.L_13:
        /*0028*/ 	.byte	0x04, 0x17
        /*002a*/ 	.short	(.L_15 - .L_14)
.L_14:
        /*002c*/ 	.word	0x00000000
        /*0030*/ 	.short	0x0000
        /*0032*/ 	.short	0x0000
        /*0034*/ 	.byte	0x00, 0xf4, 0x21, 0x00


	//----- nvinfo : EIATTR_SPARSE_MMA_MASK
	.align		4
.L_15:
        /*0038*/ 	.byte	0x03, 0x50
        /*003a*/ 	.short	0x0000


	//----- nvinfo : EIATTR_MAXREG_COUNT
	.align		4
        /*003c*/ 	.byte	0x03, 0x1b
        /*003e*/ 	.short	0x00ff


	//----- nvinfo : EIATTR_EXIT_INSTR_OFFSETS
	.align		4
        /*0040*/ 	.byte	0x04, 0x1c
        /*0042*/ 	.short	(.L_17 - .L_16)


	//   ....[0]....
.L_16:
        /*0044*/ 	.word	0x00000320


	//   ....[1]....
        /*0048*/ 	.word	0x00000340


	//----- nvinfo : EIATTR_REQNTID
	.align		4
.L_17:
        /*004c*/ 	.byte	0x04, 0x10
        /*004e*/ 	.short	(.L_19 - .L_18)
.L_18:
        /*0050*/ 	.word	0x00000080
        /*0054*/ 	.word	0x00000001
        /*0058*/ 	.word	0x00000001


	//----- nvinfo : EIATTR_CRS_STACK_SIZE
	.align		4
.L_19:
        /*005c*/ 	.byte	0x04, 0x1e
        /*005e*/ 	.short	(.L_21 - .L_20)
.L_20:
        /*0060*/ 	.word	0x00000000


	//----- nvinfo : EIATTR_CBANK_PARAM_SIZE
	.align		4
.L_21:
        /*0064*/ 	.byte	0x03, 0x19
        /*0066*/ 	.short	0x0014


	//----- nvinfo : EIATTR_PARAM_CBANK
	.align		4
        /*0068*/ 	.byte	0x04, 0x0a
        /*006a*/ 	.short	(.L_23 - .L_22)
	.align		4
.L_22:
        /*006c*/ 	.word	index@(.nv.constant0.triton_poi_fused_constant_pad_nd_8)
        /*0070*/ 	.short	0x0210
        /*0072*/ 	.short	0x0014


	//----- nvinfo : EIATTR_SW_WAR
	.align		4
.L_23:
        /*0074*/ 	.byte	0x04, 0x36
        /*0076*/ 	.short	(.L_25 - .L_24)
.L_24:
        /*0078*/ 	.word	0x00000008
.L_25:


//--------------------- .nv.callgraph             --------------------------
	.section	.nv.callgraph,"",@"SHT_CUDA_CALLGRAPH"
	.align	4
	.sectionentsize	8
	.align		4
        /*0000*/ 	.word	0x00000000
	.align		4
        /*0004*/ 	.word	0xffffffff
	.align		4
        /*0008*/ 	.word	0x00000000
	.align		4
        /*000c*/ 	.word	0xfffffffe
	.align		4
        /*0010*/ 	.word	0x00000000
	.align		4
        /*0014*/ 	.word	0xfffffffd
	.align		4
        /*0018*/ 	.word	0x00000000
	.align		4
        /*001c*/ 	.word	0xfffffffc


//--------------------- .text.triton_poi_fused_constant_pad_nd_8 --------------------------
	.section	.text.triton_poi_fused_constant_pad_nd_8,"ax",@progbits
	.align	128
        .global         triton_poi_fused_constant_pad_nd_8
        .type           triton_poi_fused_constant_pad_nd_8,@function
        .size           triton_poi_fused_constant_pad_nd_8,(.L_x_3 - triton_poi_fused_constant_pad_nd_8)
        .other          triton_poi_fused_constant_pad_nd_8,@"STO_CUDA_ENTRY STV_DEFAULT"
triton_poi_fused_constant_pad_nd_8:
.text.triton_poi_fused_constant_pad_nd_8:
[----:B------:R-:W0:Y:S02]  /*0000*/  LDC R1, c[0x0][0x28] ;  /* 0x00000a00ff017b82 */ /* 0x000e240000000800 */
[----:B------:R-:W1:Y:S01]  /*0010*/  S2R R2, SR_TID.X ;  /* 0x0000000000027919 */ /* 0x000e620000002100 */
[----:B------:R-:W-:Y:S01]  /*0020*/  ULDC.64 UR4, c[0x0][0x210] ;  /* 0x0000840000047ab9 */ /* 0x000fe20000000a00 */
[----:B------:R-:W-:Y:S01]  /*0030*/  BSSY B0, `(.L_x_0) ;  /* 0x000002d000007945 */ /* 0x000fe20003800000 */
[----:B------:R-:W2:Y:S01]  /*0040*/  S2R R3, SR_CTAID.X ;  /* 0x0000000000037919 */ /* 0x000ea20000002500 */
[----:B-1----:R-:W-:-:S05]  /*0050*/  LOP3.LUT R2, R2, 0x7f, RZ, 0xc0, !PT ;  /* 0x0000007f02027812 */ /* 0x002fca00078ec0ff */
[----:B--2---:R-:W-:-:S04]  /*0060*/  IMAD R3, R3, 0x80, R2 ;  /* 0x0000008003037824 */ /* 0x004fc800078e0202 */
[----:B------:R-:W-:-:S04]  /*0070*/  IMAD.HI R2, R3, 0x2aaaaaab, RZ ;  /* 0x2aaaaaab03027827 */ /* 0x000fc800078e02ff */
[----:B------:R-:W-:Y:S01]  /*0080*/  IMAD.HI R0, R3, 0x4bda12f7, RZ ;  /* 0x4bda12f703007827 */ /* 0x000fe200078e02ff */
[----:B------:R-:W-:-:S04]  /*0090*/  SHF.R.U32.HI R5, RZ, 0x1f, R2 ;  /* 0x0000001fff057819 */ /* 0x000fc80000011602 */
[----:B------:R-:W-:Y:S02]  /*00a0*/  LEA.HI.SX32 R4, R2, R5, 0x1e ;  /* 0x0000000502047211 */ /* 0x000fe400078ff2ff */
[----:B------:R-:W-:-:S03]  /*00b0*/  SHF.R.U32.HI R5, RZ, 0x1f, R0 ;  /* 0x0000001fff057819 */ /* 0x000fc60000011600 */
[----:B------:R-:W-:Y:S01]  /*00c0*/  IMAD.HI R2, R4, 0x38e38e39, RZ ;  /* 0x38e38e3904027827 */ /* 0x000fe200078e02ff */
[----:B------:R-:W-:-:S04]  /*00d0*/  LEA.HI.SX32 R7, R0, R5, 0x19 ;  /* 0x0000000500077211 */ /* 0x000fc800078fcaff */
[----:B------:R-:W-:Y:S01]  /*00e0*/  SHF.R.U32.HI R5, RZ, 0x1f, R2 ;  /* 0x0000001fff057819 */ /* 0x000fe20000011602 */
[----:B------:R-:W-:-:S03]  /*00f0*/  IMAD.HI R6, R7, 0x38e38e39, RZ ;  /* 0x38e38e3907067827 */ /* 0x000fc600078e02ff */
[----:B------:R-:W-:Y:S01]  /*0100*/  LEA.HI.SX32 R5, R2, R5, 0x1e ;  /* 0x0000000502057211 */ /* 0x000fe200078ff2ff */
[----:B------:R-:W-:Y:S01]  /*0110*/  IMAD.MOV.U32 R2, RZ, RZ, RZ ;  /* 0x000000ffff027224 */ /* 0x000fe200078e00ff */
[----:B------:R-:W-:-:S03]  /*0120*/  SHF.R.U32.HI R9, RZ, 0x1f, R6 ;  /* 0x0000001fff097819 */ /* 0x000fc60000011606 */
[----:B------:R-:W-:Y:S01]  /*0130*/  IMAD.HI R0, R3, -0x7926fabb, R2 ;  /* 0x86d9054503007827 */ /* 0x000fe200078e0202 */
[----:B------:R-:W-:-:S03]  /*0140*/  LEA.HI.SX32 R6, R6, R9, 0x1e ;  /* 0x0000000906067211 */ /* 0x000fc600078ff2ff */
[----:B------:R-:W-:Y:S01]  /*0150*/  IMAD R2, R5, 0x12, RZ ;  /* 0x0000001205027824 */ /* 0x000fe200078e02ff */
[----:B------:R-:W-:Y:S01]  /*0160*/  SHF.R.U32.HI R5, RZ, 0x1f, R0 ;  /* 0x0000001fff057819 */ /* 0x000fe20000011600 */
[----:B------:R-:W-:Y:S02]  /*0170*/  IMAD R6, R6, -0x12, R7 ;  /* 0xffffffee06067824 */ /* 0x000fe400078e0207 */
[----:B------:R-:W-:Y:S01]  /*0180*/  IMAD R7, R7, -0x1b0, R3 ;  /* 0xfffffe5007077824 */ /* 0x000fe200078e0203 */
[----:B------:R-:W-:Y:S02]  /*0190*/  LEA.HI.SX32 R0, R0, R5, 0x14 ;  /* 0x0000000500007211 */ /* 0x000fe400078fa2ff */
[----:B------:R-:W-:Y:S02]  /*01a0*/  LOP3.LUT R9, RZ, R2, RZ, 0x33, !PT ;  /* 0x00000002ff097212 */ /* 0x000fe400078e33ff */
[----:B------:R-:W-:Y:S01]  /*01b0*/  SHF.R.S32.HI R8, RZ, 0x1f, R7 ;  /* 0x0000001fff087819 */ /* 0x000fe20000011407 */
[----:B------:R-:W-:-:S02]  /*01c0*/  IMAD R2, R0, 0x1800, RZ ;  /* 0x0000180000027824 */ /* 0x000fc400078e02ff */
[----:B------:R-:W-:Y:S02]  /*01d0*/  IMAD.IADD R9, R4, 0x1, R9 ;  /* 0x0000000104097824 */ /* 0x000fe400078e0209 */
[C---:B------:R-:W-:Y:S01]  /*01e0*/  VIADD R0, R6.reuse, 0xffffffff ;  /* 0xffffffff06007836 */ /* 0x040fe20000000000 */
[----:B------:R-:W1:Y:S01]  /*01f0*/  LDC.64 R4, c[0x0][0x218] ;  /* 0x00008600ff047b82 */ /* 0x000e620000000a00 */
[----:B------:R-:W-:-:S03]  /*0200*/  IMAD R6, R6, 0x180, RZ ;  /* 0x0000018006067824 */ /* 0x000fc600078e02ff */
[----:B------:R-:W-:Y:S02]  /*0210*/  LOP3.LUT R0, R0, R9, RZ, 0xfc, !PT ;  /* 0x0000000900007212 */ /* 0x000fe400078efcff */
[--C-:B------:R-:W-:Y:S02]  /*0220*/  IADD3 R9, P1, P2, R6, R7, R2.reuse ;  /* 0x0000000706097210 */ /* 0x100fe40007a3e002 */
[----:B------:R-:W-:Y:S01]  /*0230*/  ISETP.GE.U32.AND P0, PT, R0, 0x10, PT ;  /* 0x000000100000780c */ /* 0x000fe20003f06070 */
[----:B------:R-:W-:Y:S01]  /*0240*/  IMAD.MOV.U32 R0, RZ, RZ, RZ ;  /* 0x000000ffff007224 */ /* 0x000fe200078e00ff */
[----:B------:R-:W-:Y:S02]  /*0250*/  SHF.R.S32.HI R7, RZ, 0x1f, R2 ;  /* 0x0000001fff077819 */ /* 0x000fe40000011402 */
[----:B------:R-:W-:Y:S02]  /*0260*/  ISETP.LT.AND P0, PT, R3, 0x7980, !P0 ;  /* 0x000079800300780c */ /* 0x000fe40004701270 */
[----:B------:R-:W-:-:S04]  /*0270*/  SHF.R.S32.HI R6, RZ, 0x1f, R6 ;  /* 0x0000001fff067819 */ /* 0x000fc80000011406 */
[----:B------:R-:W-:Y:S02]  /*0280*/  IADD3.X R8, R6, R8, R7, P1, P2 ;  /* 0x0000000806087210 */ /* 0x000fe40000fe4407 */
[----:B------:R-:W-:Y:S02]  /*0290*/  LEA R6, P2, R9, UR4, 0x2 ;  /* 0x0000000409067c11 */ /* 0x000fe4000f8410ff */
[----:B------:R-:W-:Y:S02]  /*02a0*/  ISETP.GE.AND P1, PT, R3, 0x7980, PT ;  /* 0x000079800300780c */ /* 0x000fe40003f26270 */
[----:B------:R-:W-:Y:S01]  /*02b0*/  LEA.HI.X R7, R9, UR5, R8, 0x2, P2 ;  /* 0x0000000509077c11 */ /* 0x000fe200090f1408 */
[----:B------:R-:W-:Y:S01]  /*02c0*/  ULDC.64 UR4, c[0x0][0x208] ;  /* 0x0000820000047ab9 */ /* 0x000fe20000000a00 */
[----:B-1----:R-:W-:Y:S01]  /*02d0*/  IMAD.WIDE R4, R3, 0x4, R4 ;  /* 0x0000000403047825 */ /* 0x002fe200078e0204 */
[----:B------:R-:W-:Y:S08]  /*02e0*/  @!P0 BRA `(.L_x_1) ;  /* 0x0000000000048947 */ /* 0x000ff00003800000 */
[----:B------:R1:W5:Y:S02]  /*02f0*/  LDG.E R0, desc[UR4][R6.64+-0x660] ;  /* 0xfff9a00406007981 */ /* 0x000364000c1e1900 */
.L_x_1:
[----:B------:R-:W-:Y:S05]  /*0300*/  BSYNC B0 ;  /* 0x0000000000007941 */ /* 0x000fea0003800000 */
.L_x_0:
[----:B-----5:R-:W-:Y:S01]  /*0310*/  SEL R3, R0, RZ, P0 ;  /* 0x000000ff00037207 */ /* 0x020fe20000000000 */
[----:B------:R-:W-:Y:S06]  /*0320*/  @P1 EXIT ;  /* 0x000000000000194d */ /* 0x000fec0003800000 */
[----:B------:R-:W-:Y:S01]  /*0330*/  STG.E desc[UR4][R4.64], R3 ;  /* 0x0000000304007986 */ /* 0x000fe2000c101904 */
[----:B------:R-:W-:Y:S05]  /*0340*/  EXIT ;  /* 0x000000000000794d */ /* 0x000fea0003800000 */
.L_x_2:
[----:B------:R-:W-:-:S00]  /*0350*/  BRA `(.L_x_2) ;  /* 0xfffffffc00fc7947 */ /* 0x000fc0000383ffff */
[----:B------:R-:W-:-:S00]  /*0360*/  NOP ;  /* 0x0000000000007918 */ /* 0x000fc00000000000 */
        /* <DEDUP_REMOVED lines=9> */
.L_x_3:


//--------------------- .nv.constant0.triton_poi_fused_constant_pad_nd_8 --------------------------
	.section	.nv.constant0.triton_poi_fused_constant_pad_nd_8,"a",@progbits
	.sectionflags	@""
	.align	4
.nv.constant0.triton_poi_fused_constant_pad_nd_8:
	.zero		548
